	.headerflags	@"EF_CUDA_TEXMODE_UNIFIED EF_CUDA_64BIT_ADDRESS EF_CUDA_ACCELERATORS EF_CUDA_SM90 EF_CUDA_VIRTUAL_SM(EF_CUDA_SM90)"
	.elftype	@"ET_EXEC"


//--------------------- .nv.info                  --------------------------
	.section	.nv.info,"",@"SHT_CUDA_INFO"
	.align	4


	//----- nvinfo : EIATTR_REGCOUNT
	.align		4
        /*0000*/ 	.byte	0x04, 0x2f
        /*0002*/ 	.short	(.L_3 - .L_2)
	.align		4
.L_2:
        /*0004*/ 	.word	index@(triton_poi_fused__native_batch_norm_legit_no_training_leaky_relu_2)
        /*0008*/ 	.word	0x00000010


	//----- nvinfo : EIATTR_MIN_STACK_SIZE
	.align		4
.L_3:
        /*000c*/ 	.byte	0x04, 0x12
        /*000e*/ 	.short	(.L_5 - .L_4)
	.align		4
.L_4:
        /*0010*/ 	.word	index@(triton_poi_fused__native_batch_norm_legit_no_training_leaky_relu_2)
        /*0014*/ 	.word	0x00000000


	//----- nvinfo : EIATTR_FRAME_SIZE
	.align		4
.L_5:
        /*0018*/ 	.byte	0x04, 0x11
        /*001a*/ 	.short	(.L_7 - .L_6)
	.align		4
.L_6:
        /*001c*/ 	.word	index@(triton_poi_fused__native_batch_norm_legit_no_training_leaky_relu_2)
        /*0020*/ 	.word	0x00000000


	//----- nvinfo : EIATTR_MIN_STACK_SIZE
	.align		4
.L_7:
        /*0024*/ 	.byte	0x04, 0x12
        /*0026*/ 	.short	(.L_9 - .L_8)
	.align		4
.L_8:
        /*0028*/ 	.word	index@(triton_poi_fused__native_batch_norm_legit_no_training_leaky_relu_2)
        /*002c*/ 	.word	0x00000000
.L_9:


//--------------------- .nv.info.triton_poi_fused__native_batch_norm_legit_no_training_leaky_relu_2 --------------------------
	.section	.nv.info.triton_poi_fused__native_batch_norm_legit_no_training_leaky_relu_2,"",@"SHT_CUDA_INFO"
	.sectionflags	@""
	.align	4


	//----- nvinfo : EIATTR_CUDA_API_VERSION
	.align		4
        /*0000*/ 	.byte	0x04, 0x37
        /*0002*/ 	.short	(.L_11 - .L_10)
.L_10:
        /*0004*/ 	.word	0x0000007c


	//----- nvinfo : EIATTR_KPARAM_INFO
	.align		4
.L_11:
        /*0008*/ 	.byte	0x04, 0x17
        /*000a*/ 	.short	(.L_13 - .L_12)
.L_12:
        /*000c*/ 	.word	0x00000000
        /*0010*/ 	.short	0x0006
        /*0012*/ 	.short	0x0030
        /*0014*/ 	.byte	0x00, 0xf0, 0x11, 0x00


	//----- nvinfo : EIATTR_KPARAM_INFO
	.align		4
.L_13:
        /*0018*/ 	.byte	0x04, 0x17
        /*001a*/ 	.short	(.L_15 - .L_14)
.L_14:
        /*001c*/ 	.word	0x00000000
        /*0020*/ 	.short	0x0005
        /*0022*/ 	.short	0x0028
        /*0024*/ 	.byte	0x00, 0xf4, 0x21, 0x00


	//----- nvinfo : EIATTR_KPARAM_INFO
	.align		4
.L_15:
        /*0028*/ 	.byte	0x04, 0x17
        /*002a*/ 	.short	(.L_17 - .L_16)
.L_16:
        /*002c*/ 	.word	0x00000000
        /*0030*/ 	.short	0x0004
        /*0032*/ 	.short	0x0020
        /*0034*/ 	.byte	0x00, 0xf4, 0x21, 0x00


	//----- nvinfo : EIATTR_KPARAM_INFO
	.align		4
.L_17:
        /*0038*/ 	.byte	0x04, 0x17
        /*003a*/ 	.short	(.L_19 - .L_18)
.L_18:
        /*003c*/ 	.word	0x00000000
        /*0040*/ 	.short	0x0003
        /*0042*/ 	.short	0x0018
        /*0044*/ 	.byte	0x00, 0xf4, 0x21, 0x00


	//----- nvinfo : EIATTR_KPARAM_INFO
	.align		4
.L_19:
        /*0048*/ 	.byte	0x04, 0x17
        /*004a*/ 	.short	(.L_21 - .L_20)
.L_20:
        /*004c*/ 	.word	0x00000000
        /*0050*/ 	.short	0x0002
        /*0052*/ 	.short	0x0010
        /*0054*/ 	.byte	0x00, 0xf4, 0x21, 0x00


	//----- nvinfo : EIATTR_KPARAM_INFO
	.align		4
.L_21:
        /*0058*/ 	.byte	0x04, 0x17
        /*005a*/ 	.short	(.L_23 - .L_22)
.L_22:
        /*005c*/ 	.word	0x00000000
        /*0060*/ 	.short	0x0001
        /*0062*/ 	.short	0x0008
        /*0064*/ 	.byte	0x00, 0xf4, 0x21, 0x00


	//----- nvinfo : EIATTR_KPARAM_INFO
	.align		4
.L_23:
        /*0068*/ 	.byte	0x04, 0x17
        /*006a*/ 	.short	(.L_25 - .L_24)
.L_24:
        /*006c*/ 	.word	0x00000000
        /*0070*/ 	.short	0x0000
        /*0072*/ 	.short	0x0000
        /*0074*/ 	.byte	0x00, 0xf4, 0x21, 0x00


	//----- nvinfo : EIATTR_SPARSE_MMA_MASK
	.align		4
.L_25:
        /*0078*/ 	.byte	0x03, 0x50
        /*007a*/ 	.short	0x0000


	//----- nvinfo : EIATTR_MAXREG_COUNT
	.align		4
        /*007c*/ 	.byte	0x03, 0x1b
        /*007e*/ 	.short	0x00ff


	//----- nvinfo : EIATTR_EXIT_INSTR_OFFSETS
	.align		4
        /*0080*/ 	.byte	0x04, 0x1c
        /*0082*/ 	.short	(.L_27 - .L_26)


	//   ....[0]....
.L_26:
        /*0084*/ 	.word	0x00000360


	//----- nvinfo : EIATTR_REQNTID
	.align		4
.L_27:
        /*0088*/ 	.byte	0x04, 0x10
        /*008a*/ 	.short	(.L_29 - .L_28)
.L_28:
        /*008c*/ 	.word	0x00000080
        /*0090*/ 	.word	0x00000001
        /*0094*/ 	.word	0x00000001


	//----- nvinfo : EIATTR_CBANK_PARAM_SIZE
	.align		4
.L_29:
        /*0098*/ 	.byte	0x03, 0x19
        /*009a*/ 	.short	0x0034


	//----- nvinfo : EIATTR_PARAM_CBANK
	.align		4
        /*009c*/ 	.byte	0x04, 0x0a
        /*009e*/ 	.short	(.L_31 - .L_30)
	.align		4
.L_30:
        /*00a0*/ 	.word	index@(.nv.constant0.triton_poi_fused__native_batch_norm_legit_no_training_leaky_relu_2)
        /*00a4*/ 	.short	0x0210
        /*00a6*/ 	.short	0x0034


	//----- nvinfo : EIATTR_SW_WAR
	.align		4
.L_31:
        /*00a8*/ 	.byte	0x04, 0x36
        /*00aa*/ 	.short	(.L_33 - .L_32)
.L_32:
        /*00ac*/ 	.word	0x00000008
.L_33:


//--------------------- .nv.callgraph             --------------------------
	.section	.nv.callgraph,"",@"SHT_CUDA_CALLGRAPH"
	.align	4
	.sectionentsize	8
	.align		4
        /*0000*/ 	.word	0x00000000
	.align		4
        /*0004*/ 	.word	0xffffffff
	.align		4
        /*0008*/ 	.word	0x00000000
	.align		4
        /*000c*/ 	.word	0xfffffffe
	.align		4
        /*0010*/ 	.word	0x00000000
	.align		4
        /*0014*/ 	.word	0xfffffffd
	.align		4
        /*0018*/ 	.word	0x00000000
	.align		4
        /*001c*/ 	.word	0xfffffffc


//--------------------- .nv.constant4             --------------------------
	.section	.nv.constant4,"a",@progbits
	.align	8
	.align		8
.nv.constant4:
        /*0000*/ 	.dword	_$_str
	.align		8
        /*0008*/ 	.dword	_$_str_$_2


//--------------------- .text.triton_poi_fused__native_batch_norm_legit_no_training_leaky_relu_2 --------------------------
	.section	.text.triton_poi_fused__native_batch_norm_legit_no_training_leaky_relu_2,"ax",@progbits
	.align	128
        .global         triton_poi_fused__native_batch_norm_legit_no_training_leaky_relu_2
        .type           triton_poi_fused__native_batch_norm_legit_no_training_leaky_relu_2,@function
        .size           triton_poi_fused__native_batch_norm_legit_no_training_leaky_relu_2,(.L_x_1 - triton_poi_fused__native_batch_norm_legit_no_training_leaky_relu_2)
        .other          triton_poi_fused__native_batch_norm_legit_no_training_leaky_relu_2,@"STO_CUDA_ENTRY STV_DEFAULT"
triton_poi_fused__native_batch_norm_legit_no_training_leaky_relu_2:
.text.triton_poi_fused__native_batch_norm_legit_no_training_leaky_relu_2:
[----:B------:R-:W-:Y:S01]  /*0000*/  LDC R1, c[0x0][0x28] ;  /* 0x00000a00ff017b82 */ /* 0x000fe20000000800 */
[----:B------:R-:W1:Y:S07]  /*0010*/  S2R R0, SR_TID.X ;  /* 0x0000000000007919 */ /* 0x000e6e0000002100 */
[----:B------:R-:W2:Y:S01]  /*0020*/  LDC.64 R6, c[0x0][0x228] ;  /* 0x00008a00ff067b82 */ /* 0x000ea20000000a00 */
[----:B------:R-:W-:Y:S01]  /*0030*/  ULDC.64 UR4, c[0x0][0x208] ;  /* 0x0000820000047ab9 */ /* 0x000fe20000000a00 */
[----:B------:R-:W3:Y:S06]  /*0040*/  S2R R5, SR_CTAID.X ;  /* 0x0000000000057919 */ /* 0x000eec0000002500 */
[----:B------:R-:W4:Y:S08]  /*0050*/  LDC.64 R8, c[0x0][0x230] ;  /* 0x00008c00ff087b82 */ /* 0x000f300000000a00 */
[----:B------:R-:W5:Y:S01]  /*0060*/  LDC.64 R10, c[0x0][0x238] ;  /* 0x00008e00ff0a7b82 */ /* 0x000f620000000a00 */
[----:B-1----:R-:W-:-:S02]  /*0070*/  SHF.L.U32 R0, R0, 0x1, RZ ;  /* 0x0000000100007819 */ /* 0x002fc400000006ff */
[----:B---3--:R-:W-:Y:S02]  /*0080*/  SHF.R.S32.HI R3, RZ, 0x17, R5 ;  /* 0x00000017ff037819 */ /* 0x008fe40000011405 */
[----:B------:R-:W-:Y:S02]  /*0090*/  LOP3.LUT R0, R0, 0xfe, RZ, 0xc0, !PT ;  /* 0x000000fe00007812 */ /* 0x000fe400078ec0ff */
[----:B------:R-:W-:Y:S02]  /*00a0*/  SGXT R3, R3, 0x1 ;  /* 0x000000010303781a */ /* 0x000fe40000000200 */
[----:B------:R-:W-:Y:S02]  /*00b0*/  LEA R0, R5, R0, 0x8 ;  /* 0x0000000005007211 */ /* 0x000fe400078e40ff */
[----:B------:R-:W1:Y:S02]  /*00c0*/  LDC.64 R4, c[0x0][0x220] ;  /* 0x00008800ff047b82 */ /* 0x000e640000000a00 */
[----:B------:R-:W-:-:S04]  /*00d0*/  LEA.HI R3, R3, R0, RZ, 0x6 ;  /* 0x0000000003037211 */ /* 0x000fc800078f30ff */
[--C-:B------:R-:W-:Y:S02]  /*00e0*/  SHF.R.S32.HI R2, RZ, 0x6, R3.reuse ;  /* 0x00000006ff027819 */ /* 0x100fe40000011403 */
[----:B------:R-:W-:-:S04]  /*00f0*/  SHF.R.S32.HI R3, RZ, 0x1f, R3 ;  /* 0x0000001fff037819 */ /* 0x000fc80000011403 */
[----:B------:R-:W-:-:S04]  /*0100*/  LEA.HI R3, R3, R2, RZ, 0x8 ;  /* 0x0000000203037211 */ /* 0x000fc800078f40ff */
[----:B------:R-:W-:-:S04]  /*0110*/  LOP3.LUT R3, R3, 0xffffff00, RZ, 0xc0, !PT ;  /* 0xffffff0003037812 */ /* 0x000fc800078ec0ff */
[----:B------:R-:W-:Y:S02]  /*0120*/  IADD3 R13, R2, -R3, RZ ;  /* 0x80000003020d7210 */ /* 0x000fe40007ffe0ff */
[----:B------:R-:W3:Y:S03]  /*0130*/  LDC.64 R2, c[0x0][0x218] ;  /* 0x00008600ff027b82 */ /* 0x000ee60000000a00 */
[----:B--2---:R-:W-:-:S06]  /*0140*/  IMAD.WIDE R6, R13, 0x4, R6 ;  /* 0x000000040d067825 */ /* 0x004fcc00078e0206 */
[----:B------:R-:W2:Y:S01]  /*0150*/  LDG.E.EL R6, desc[UR4][R6.64] ;  /* 0x0000000406067981 */ /* 0x000ea2000c2e1900 */
[----:B-1----:R-:W-:-:S06]  /*0160*/  IMAD.WIDE R4, R13, 0x4, R4 ;  /* 0x000000040d047825 */ /* 0x002fcc00078e0204 */
[----:B------:R-:W2:Y:S01]  /*0170*/  LDG.E.EL R4, desc[UR4][R4.64] ;  /* 0x0000000404047981 */ /* 0x000ea2000c2e1900 */
[----:B---3--:R-:W-:-:S06]  /*0180*/  IMAD.WIDE R2, R0, 0x4, R2 ;  /* 0x0000000400027825 */ /* 0x008fcc00078e0202 */
[----:B------:R-:W3:Y:S01]  /*0190*/  LDG.E.64 R2, desc[UR4][R2.64] ;  /* 0x0000000402027981 */ /* 0x000ee2000c1e1b00 */
[----:B----4-:R-:W-:-:S04]  /*01a0*/  IMAD.WIDE R8, R13, 0x4, R8 ;  /* 0x000000040d087825 */ /* 0x010fc800078e0208 */
[----:B-----5:R-:W-:Y:S02]  /*01b0*/  IMAD.WIDE R10, R13, 0x4, R10 ;  /* 0x000000040d0a7825 */ /* 0x020fe400078e020a */
[----:B------:R-:W4:Y:S04]  /*01c0*/  LDG.E.EL R8, desc[UR4][R8.64] ;  /* 0x0000000408087981 */ /* 0x000f28000c2e1900 */
[----:B------:R-:W4:Y:S01]  /*01d0*/  LDG.E.EL R11, desc[UR4][R10.64] ;  /* 0x000000040a0b7981 */ /* 0x000f22000c2e1900 */
[----:B------:R-:W-:Y:S01]  /*01e0*/  HFMA2.MMA R12, -RZ, RZ, 1.625, 0 ;  /* 0x3e800000ff0c7435 */ /* 0x000fe200000001ff */
[----:B--2---:R-:W-:-:S04]  /*01f0*/  FADD R6, R6, 9.9999997473787516356e-06 ;  /* 0x3727c5ac06067421 */ /* 0x004fc80000000000 */
[----:B------:R-:W1:Y:S02]  /*0200*/  MUFU.SQRT R7, R6 ;  /* 0x0000000600077308 */ /* 0x000e640000002000 */
[C---:B-1----:R-:W-:Y:S02]  /*0210*/  FSETP.GT.AND P0, PT, R7.reuse, 8.50705917302346158658e+37, PT ;  /* 0x7e8000000700780b */ /* 0x042fe40003f04000 */
[----:B------:R-:W-:-:S11]  /*0220*/  FSETP.GEU.AND P1, PT, R7, 1.175494350822287508e-38, PT ;  /* 0x008000000700780b */ /* 0x000fd60003f2e000 */
[----:B------:R-:W-:-:S04]  /*0230*/  @P0 FMUL R7, R7, 0.25 ;  /* 0x3e80000007070820 */ /* 0x000fc80000400000 */
[----:B------:R-:W-:-:S06]  /*0240*/  @!P1 FMUL R7, R7, 16777216 ;  /* 0x4b80000007079820 */ /* 0x000fcc0000400000 */
[----:B------:R-:W1:Y:S01]  /*0250*/  MUFU.RCP R7, R7 ;  /* 0x0000000700077308 */ /* 0x000e620000001000 */
[----:B------:R-:W-:Y:S01]  /*0260*/  FSEL R12, R12, 1, P0 ;  /* 0x3f8000000c0c7808 */ /* 0x000fe20000000000 */
[----:B---3--:R-:W-:-:S04]  /*0270*/  FADD R5, R3, -R4 ;  /* 0x8000000403057221 */ /* 0x008fc80000000000 */
[----:B------:R-:W-:Y:S01]  /*0280*/  @!P1 FMUL R12, R12, 16777216 ;  /* 0x4b8000000c0c9820 */ /* 0x000fe20000400000 */
[----:B------:R-:W-:Y:S02]  /*0290*/  FADD R4, R2, -R4 ;  /* 0x8000000402047221 */ /* 0x000fe40000000000 */
[----:B------:R-:W2:Y:S01]  /*02a0*/  LDC.64 R2, c[0x0][0x210] ;  /* 0x00008400ff027b82 */ /* 0x000ea20000000a00 */
[----:B-1----:R-:W-:-:S04]  /*02b0*/  FMUL R12, R7, R12 ;  /* 0x0000000c070c7220 */ /* 0x002fc80000400000 */
[-C--:B------:R-:W-:Y:S01]  /*02c0*/  FMUL R4, R4, R12.reuse ;  /* 0x0000000c04047220 */ /* 0x080fe20000400000 */
[----:B------:R-:W-:-:S03]  /*02d0*/  FMUL R12, R5, R12 ;  /* 0x0000000c050c7220 */ /* 0x000fc60000400000 */
[C-C-:B----4-:R-:W-:Y:S01]  /*02e0*/  FFMA R4, R8.reuse, R4, R11.reuse ;  /* 0x0000000408047223 */ /* 0x150fe2000000000b */
[----:B------:R-:W-:-:S04]  /*02f0*/  FFMA R5, R8, R12, R11 ;  /* 0x0000000c08057223 */ /* 0x000fc8000000000b */
[----:B------:R-:W-:Y:S02]  /*0300*/  FSETP.GT.AND P0, PT, R4, RZ, PT ;  /* 0x000000ff0400720b */ /* 0x000fe40003f04000 */
[----:B------:R-:W-:Y:S01]  /*0310*/  FSETP.GT.AND P1, PT, R5, RZ, PT ;  /* 0x000000ff0500720b */ /* 0x000fe20003f24000 */
[----:B--2---:R-:W-:-:S10]  /*0320*/  IMAD.WIDE R2, R0, 0x4, R2 ;  /* 0x0000000400027825 */ /* 0x004fd400078e0202 */
[----:B------:R-:W-:Y:S02]  /*0330*/  @!P0 FMUL R4, R4, 0.20000000298023223877 ;  /* 0x3e4ccccd04048820 */ /* 0x000fe40000400000 */
[----:B------:R-:W-:-:S05]  /*0340*/  @!P1 FMUL R5, R5, 0.20000000298023223877 ;  /* 0x3e4ccccd05059820 */ /* 0x000fca0000400000 */
[----:B------:R-:W-:Y:S01]  /*0350*/  STG.E.64 desc[UR4][R2.64], R4 ;  /* 0x0000000402007986 */ /* 0x000fe2000c101b04 */
[----:B------:R-:W-:Y:S05]  /*0360*/  EXIT ;  /* 0x000000000000794d */ /* 0x000fea0003800000 */
.L_x_0:
[----:B------:R-:W-:-:S00]  /*0370*/  BRA `(.L_x_0) ;  /* 0xfffffffc00fc7947 */ /* 0x000fc0000383ffff */
[----:B------:R-:W-:-:S00]  /*0380*/  NOP ;  /* 0x0000000000007918 */ /* 0x000fc00000000000 */
[----:B------:R-:W-:-:S00]  /*0390*/  NOP ;  /* 0x0000000000007918 */ /* 0x000fc00000000000 */
[----:B------:R-:W-:-:S00]  /*03a0*/  NOP ;  /* 0x0000000000007918 */ /* 0x000fc00000000000 */
[----:B------:R-:W-:-:S00]  /*03b0*/  NOP ;  /* 0x0000000000007918 */ /* 0x000fc00000000000 */
[----:B------:R-:W-:-:S00]  /*03c0*/  NOP ;  /* 0x0000000000007918 */ /* 0x000fc00000000000 */
[----:B------:R-:W-:-:S00]  /*03d0*/  NOP ;  /* 0x0000000000007918 */ /* 0x000fc00000000000 */
[----:B------:R-:W-:-:S00]  /*03e0*/  NOP ;  /* 0x0000000000007918 */ /* 0x000fc00000000000 */
[----:B------:R-:W-:-:S00]  /*03f0*/  NOP ;  /* 0x0000000000007918 */ /* 0x000fc00000000000 */
.L_x_1:


//--------------------- .nv.global.init           --------------------------
	.section	.nv.global.init,"aw",@progbits
.nv.global.init:
	.type		_$_str,@object
	.size		_$_str,(_$_str_$_2 - _$_str)
_$_str:
        /*0000*/ 	.byte	0x5f, 0x5f, 0x43, 0x55, 0x44, 0x41, 0x5f, 0x46, 0x54, 0x5a, 0x00
	.type		_$_str_$_2,@object
	.size		_$_str_$_2,(.L_1 - _$_str_$_2)
_$_str_$_2:
        /*000b*/ 	.byte	0x5f, 0x5f, 0x43, 0x55, 0x44, 0x41, 0x5f, 0x50, 0x52, 0x45, 0x43, 0x5f, 0x53, 0x51, 0x52, 0x54
        /*001b*/ 	.byte	0x00
.L_1:


//--------------------- .nv.constant0.triton_poi_fused__native_batch_norm_legit_no_training_leaky_relu_2 --------------------------
	.section	.nv.constant0.triton_poi_fused__native_batch_norm_legit_no_training_leaky_relu_2,"a",@progbits
	.sectionflags	@""
	.align	4
.nv.constant0.triton_poi_fused__native_batch_norm_legit_no_training_leaky_relu_2:
	.zero		580
